//
// Generated by NVIDIA NVVM Compiler
//
// Compiler Build ID: CL-36424714
// Cuda compilation tools, release 13.0, V13.0.88
// Based on NVVM 20.0.0
//

.version 9.0
.target sm_100
.address_size 64

	// .globl	_Z17mandelbrot_kernelPhiiffffi

.visible .entry _Z17mandelbrot_kernelPhiiffffi(
	.param .u64 .ptr .align 1 _Z17mandelbrot_kernelPhiiffffi_param_0,
	.param .u32 _Z17mandelbrot_kernelPhiiffffi_param_1,
	.param .u32 _Z17mandelbrot_kernelPhiiffffi_param_2,
	.param .f32 _Z17mandelbrot_kernelPhiiffffi_param_3,
	.param .f32 _Z17mandelbrot_kernelPhiiffffi_param_4,
	.param .f32 _Z17mandelbrot_kernelPhiiffffi_param_5,
	.param .f32 _Z17mandelbrot_kernelPhiiffffi_param_6,
	.param .u32 _Z17mandelbrot_kernelPhiiffffi_param_7
)
{
	.reg .pred 	%p<8>;
	.reg .b32 	%r<24>;
	.reg .b32 	%f<33>;
	.reg .b64 	%rd<5>;

	ld.param.u64 	%rd1, [_Z17mandelbrot_kernelPhiiffffi_param_0];
	ld.param.u32 	%r7, [_Z17mandelbrot_kernelPhiiffffi_param_1];
	ld.param.u32 	%r10, [_Z17mandelbrot_kernelPhiiffffi_param_2];
	ld.param.f32 	%f11, [_Z17mandelbrot_kernelPhiiffffi_param_3];
	ld.param.f32 	%f12, [_Z17mandelbrot_kernelPhiiffffi_param_4];
	ld.param.f32 	%f13, [_Z17mandelbrot_kernelPhiiffffi_param_5];
	ld.param.f32 	%f14, [_Z17mandelbrot_kernelPhiiffffi_param_6];
	ld.param.u32 	%r9, [_Z17mandelbrot_kernelPhiiffffi_param_7];
	mov.u32 	%r11, %ctaid.x;
	mov.u32 	%r12, %ntid.x;
	mov.u32 	%r13, %tid.x;
	mad.lo.s32 	%r1, %r11, %r12, %r13;
	mov.u32 	%r14, %ctaid.y;
	mov.u32 	%r15, %ntid.y;
	mov.u32 	%r16, %tid.y;
	mad.lo.s32 	%r17, %r14, %r15, %r16;
	setp.ge.s32 	%p1, %r1, %r7;
	setp.ge.s32 	%p2, %r17, %r10;
	or.pred  	%p3, %p1, %p2;
	@%p3 bra 	$L__BB0_6;
	cvt.rn.f32.s32 	%f15, %r1;
	sub.f32 	%f16, %f12, %f11;
	mul.f32 	%f17, %f16, %f15;
	cvt.rn.f32.s32 	%f18, %r7;
	div.rn.f32 	%f19, %f17, %f18;
	add.f32 	%f1, %f11, %f19;
	cvt.rn.f32.u32 	%f20, %r17;
	sub.f32 	%f21, %f14, %f13;
	mul.f32 	%f22, %f21, %f20;
	cvt.rn.f32.u32 	%f23, %r10;
	div.rn.f32 	%f24, %f22, %f23;
	add.f32 	%f2, %f13, %f24;
	setp.lt.s32 	%p4, %r9, 1;
	mov.b32 	%r23, 0;
	@%p4 bra 	$L__BB0_5;
	mov.b32 	%r22, 0;
	mov.f32 	%f29, 0f00000000;
	mov.f32 	%f30, %f29;
	mov.f32 	%f31, %f29;
	mov.f32 	%f32, %f29;
$L__BB0_3:
	sub.f32 	%f26, %f30, %f29;
	add.f32 	%f7, %f1, %f26;
	add.f32 	%f27, %f32, %f32;
	fma.rn.f32 	%f31, %f27, %f31, %f2;
	add.s32 	%r22, %r22, 1;
	mul.f32 	%f30, %f7, %f7;
	mul.f32 	%f29, %f31, %f31;
	add.f32 	%f28, %f30, %f29;
	setp.le.f32 	%p5, %f28, 0f40800000;
	setp.lt.s32 	%p6, %r22, %r9;
	and.pred  	%p7, %p5, %p6;
	mov.f32 	%f32, %f7;
	@%p7 bra 	$L__BB0_3;
	mul.lo.s32 	%r23, %r22, 255;
$L__BB0_5:
	mad.lo.s32 	%r20, %r7, %r17, %r1;
	div.s32 	%r21, %r23, %r9;
	cvt.s64.s32 	%rd2, %r20;
	cvta.to.global.u64 	%rd3, %rd1;
	add.s64 	%rd4, %rd3, %rd2;
	st.global.u8 	[%rd4], %r21;
$L__BB0_6:
	ret;

}


// ===== COMPILED SASS (sm_100) =====

	.target	sm_100

	.elftype	@"ET_EXEC"


//--------------------- .note.nv.tkinfo           --------------------------
	.section	.note.nv.tkinfo,"",@"SHT_NOTE"
	.sectionflags	@"SHF_NOTE_NV_TKINFO"
	.tkinfo
        /*0018*/ 	.word	0x00000002
        /*0030*/ 	.string	""
        /*0030*/ 	.string	"ptxas"
        /*0030*/ 	.string	"Cuda compilation tools, release 13.0, V13.0.88"
        /*0030*/ 	.string	"Build cuda_13.0.r13.0/compiler.36424714_0"
        /*0030*/ 	.string	"-arch sm_100 -m 64 "



//--------------------- .note.nv.cuinfo           --------------------------
	.section	.note.nv.cuinfo,"",@"SHT_NOTE"
	.sectionflags	@"SHF_NOTE_NV_CUINFO"
        /*0018*/ 	.short	0x0002
        /*001a*/ 	.short	0x0064
        /*001c*/ 	.short	0x0082
	.zero		2


//--------------------- .nv.info                  --------------------------
	.section	.nv.info,"",@"SHT_CUDA_INFO"
	.align	4


	//----- nvinfo : EIATTR_REGCOUNT
	.align		4
        /*0000*/ 	.byte	0x04, 0x2f
        /*0002*/ 	.short	(.L_1 - .L_0)
	.align		4
.L_0:
        /*0004*/ 	.word	index@(_Z17mandelbrot_kernelPhiiffffi)
        /*0008*/ 	.word	0x00000011


	//----- nvinfo : EIATTR_FRAME_SIZE
	.align		4
.L_1:
        /*000c*/ 	.byte	0x04, 0x11
        /*000e*/ 	.short	(.L_3 - .L_2)
	.align		4
.L_2:
        /*0010*/ 	.word	index@($__internal_0_$__cuda_sm3x_div_rn_noftz_f32_slowpath)
        /*0014*/ 	.word	0x00000000


	//----- nvinfo : EIATTR_FRAME_SIZE
	.align		4
.L_3:
        /*0018*/ 	.byte	0x04, 0x11
        /*001a*/ 	.short	(.L_5 - .L_4)
	.align		4
.L_4:
        /*001c*/ 	.word	index@(_Z17mandelbrot_kernelPhiiffffi)
        /*0020*/ 	.word	0x00000000


	//----- nvinfo : EIATTR_MIN_STACK_SIZE
	.align		4
.L_5:
        /*0024*/ 	.byte	0x04, 0x12
        /*0026*/ 	.short	(.L_7 - .L_6)
	.align		4
.L_6:
        /*0028*/ 	.word	index@(_Z17mandelbrot_kernelPhiiffffi)
        /*002c*/ 	.word	0x00000000
.L_7:


//--------------------- .nv.compat                --------------------------
	.section	.nv.compat,"",@"SHT_CUDA_COMPAT_INFO"
	.align	4
        /*0000*/ 	.byte	0x02, 0x09, 0x00, 0x00, 0x02, 0x02, 0x01, 0x00, 0x02, 0x05, 0x05, 0x00, 0x03, 0x07, 0x01, 0x01
        /*0010*/ 	.byte	0x02, 0x03, 0x00, 0x00, 0x02, 0x06, 0x01, 0x00, 0x04, 0x0b, 0x08, 0x00, 0x01, 0x00, 0x00, 0x00
        /*0020*/ 	.byte	0x00, 0x00, 0x00, 0x00


//--------------------- .nv.info._Z17mandelbrot_kernelPhiiffffi --------------------------
	.section	.nv.info._Z17mandelbrot_kernelPhiiffffi,"",@"SHT_CUDA_INFO"
	.sectionflags	@""
	.align	4


	//----- nvinfo : EIATTR_CUDA_API_VERSION
	.align		4
        /*0000*/ 	.byte	0x04, 0x37
        /*0002*/ 	.short	(.L_9 - .L_8)
.L_8:
        /*0004*/ 	.word	0x00000082


	//----- nvinfo : EIATTR_KPARAM_INFO
	.align		4
.L_9:
        /*0008*/ 	.byte	0x04, 0x17
        /*000a*/ 	.short	(.L_11 - .L_10)
.L_10:
        /*000c*/ 	.word	0x00000000
        /*0010*/ 	.short	0x0007
        /*0012*/ 	.short	0x0020
        /*0014*/ 	.byte	0x00, 0xf0, 0x11, 0x00


	//----- nvinfo : EIATTR_KPARAM_INFO
	.align		4
.L_11:
        /*0018*/ 	.byte	0x04, 0x17
        /*001a*/ 	.short	(.L_13 - .L_12)
.L_12:
        /*001c*/ 	.word	0x00000000
        /*0020*/ 	.short	0x0006
        /*0022*/ 	.short	0x001c
        /*0024*/ 	.byte	0x00, 0xf0, 0x11, 0x00


	//----- nvinfo : EIATTR_KPARAM_INFO
	.align		4
.L_13:
        /*0028*/ 	.byte	0x04, 0x17
        /*002a*/ 	.short	(.L_15 - .L_14)
.L_14:
        /*002c*/ 	.word	0x00000000
        /*0030*/ 	.short	0x0005
        /*0032*/ 	.short	0x0018
        /*0034*/ 	.byte	0x00, 0xf0, 0x11, 0x00


	//----- nvinfo : EIATTR_KPARAM_INFO
	.align		4
.L_15:
        /*0038*/ 	.byte	0x04, 0x17
        /*003a*/ 	.short	(.L_17 - .L_16)
.L_16:
        /*003c*/ 	.word	0x00000000
        /*0040*/ 	.short	0x0004
        /*0042*/ 	.short	0x0014
        /*0044*/ 	.byte	0x00, 0xf0, 0x11, 0x00


	//----- nvinfo : EIATTR_KPARAM_INFO
	.align		4
.L_17:
        /*0048*/ 	.byte	0x04, 0x17
        /*004a*/ 	.short	(.L_19 - .L_18)
.L_18:
        /*004c*/ 	.word	0x00000000
        /*0050*/ 	.short	0x0003
        /*0052*/ 	.short	0x0010
        /*0054*/ 	.byte	0x00, 0xf0, 0x11, 0x00


	//----- nvinfo : EIATTR_KPARAM_INFO
	.align		4
.L_19:
        /*0058*/ 	.byte	0x04, 0x17
        /*005a*/ 	.short	(.L_21 - .L_20)
.L_20:
        /*005c*/ 	.word	0x00000000
        /*0060*/ 	.short	0x0002
        /*0062*/ 	.short	0x000c
        /*0064*/ 	.byte	0x00, 0xf0, 0x11, 0x00


	//----- nvinfo : EIATTR_KPARAM_INFO
	.align		4
.L_21:
        /*0068*/ 	.byte	0x04, 0x17
        /*006a*/ 	.short	(.L_23 - .L_22)
.L_22:
        /*006c*/ 	.word	0x00000000
        /*0070*/ 	.short	0x0001
        /*0072*/ 	.short	0x0008
        /*0074*/ 	.byte	0x00, 0xf0, 0x11, 0x00


	//----- nvinfo : EIATTR_KPARAM_INFO
	.align		4
.L_23:
        /*0078*/ 	.byte	0x04, 0x17
        /*007a*/ 	.short	(.L_25 - .L_24)
.L_24:
        /*007c*/ 	.word	0x00000000
        /*0080*/ 	.short	0x0000
        /*0082*/ 	.short	0x0000
        /*0084*/ 	.byte	0x00, 0xf5, 0x21, 0x00


	//----- nvinfo : EIATTR_SPARSE_MMA_MASK
	.align		4
.L_25:
        /*0088*/ 	.byte	0x03, 0x50
        /*008a*/ 	.short	0x0000


	//----- nvinfo : EIATTR_MAXREG_COUNT
	.align		4
        /*008c*/ 	.byte	0x03, 0x1b
        /*008e*/ 	.short	0x00ff


	//----- nvinfo : EIATTR_MERCURY_ISA_VERSION
	.align		4
        /*0090*/ 	.byte	0x03, 0x5f
        /*0092*/ 	.short	0x0101


	//----- nvinfo : EIATTR_VRC_CTA_INIT_COUNT
	.align		4
        /*0094*/ 	.byte	0x02, 0x4a
	.zero		1
	.zero		1


	//----- nvinfo : EIATTR_EXIT_INSTR_OFFSETS
	.align		4
        /*0098*/ 	.byte	0x04, 0x1c
        /*009a*/ 	.short	(.L_27 - .L_26)


	//   ....[0]....
.L_26:
        /*009c*/ 	.word	0x000000c0


	//   ....[1]....
        /*00a0*/ 	.word	0x000006b0


	//----- nvinfo : EIATTR_CRS_STACK_SIZE
	.align		4
.L_27:
        /*00a4*/ 	.byte	0x04, 0x1e
        /*00a6*/ 	.short	(.L_29 - .L_28)
.L_28:
        /*00a8*/ 	.word	0x00000000


	//----- nvinfo : EIATTR_CBANK_PARAM_SIZE
	.align		4
.L_29:
        /*00ac*/ 	.byte	0x03, 0x19
        /*00ae*/ 	.short	0x0024


	//----- nvinfo : EIATTR_PARAM_CBANK
	.align		4
        /*00b0*/ 	.byte	0x04, 0x0a
        /*00b2*/ 	.short	(.L_31 - .L_30)
	.align		4
.L_30:
        /*00b4*/ 	.word	index@(.nv.constant0._Z17mandelbrot_kernelPhiiffffi)
        /*00b8*/ 	.short	0x0380
        /*00ba*/ 	.short	0x0024


	//----- nvinfo : EIATTR_SW_WAR
	.align		4
.L_31:
        /*00bc*/ 	.byte	0x04, 0x36
        /*00be*/ 	.short	(.L_33 - .L_32)
.L_32:
        /*00c0*/ 	.word	0x00000008
.L_33:


//--------------------- .nv.callgraph             --------------------------
	.section	.nv.callgraph,"",@"SHT_CUDA_CALLGRAPH"
	.align	4
	.sectionentsize	8
	.align		4
        /*0000*/ 	.word	0x00000000
	.align		4
        /*0004*/ 	.word	0xffffffff
	.align		4
        /*0008*/ 	.word	0x00000000
	.align		4
        /*000c*/ 	.word	0xfffffffe
	.align		4
        /*0010*/ 	.word	0x00000000
	.align		4
        /*0014*/ 	.word	0xfffffffd
	.align		4
        /*0018*/ 	.word	0x00000000
	.align		4
        /*001c*/ 	.word	0xfffffffc


//--------------------- .text._Z17mandelbrot_kernelPhiiffffi --------------------------
	.section	.text._Z17mandelbrot_kernelPhiiffffi,"ax",@progbits
	.align	128
        .global         _Z17mandelbrot_kernelPhiiffffi
        .type           _Z17mandelbrot_kernelPhiiffffi,@function
        .size           _Z17mandelbrot_kernelPhiiffffi,(.L_x_19 - _Z17mandelbrot_kernelPhiiffffi)
        .other          _Z17mandelbrot_kernelPhiiffffi,@"STO_CUDA_ENTRY STV_DEFAULT"
_Z17mandelbrot_kernelPhiiffffi:
.text._Z17mandelbrot_kernelPhiiffffi:
[----:B------:R-:W-:Y:S01]  /*0000*/  LDC R1, c[0x0][0x37c] ;  /* 0x0000df00ff017b82 */ /* 0x000fe20000000800 */
[----:B------:R-:W0:Y:S07]  /*0010*/  S2R R3, SR_TID.Y ;  /* 0x0000000000037919 */ /* 0x000e2e0000002200 */
[----:B------:R-:W1:Y:S01]  /*0020*/  LDC R5, c[0x0][0x360] ;  /* 0x0000d800ff057b82 */ /* 0x000e620000000800 */
[----:B------:R-:W2:Y:S01]  /*0030*/  LDCU.64 UR6, c[0x0][0x388] ;  /* 0x00007100ff0677ac */ /* 0x000ea20008000a00 */
[----:B------:R-:W1:Y:S06]  /*0040*/  S2R R0, SR_TID.X ;  /* 0x0000000000007919 */ /* 0x000e6c0000002100 */
[----:B------:R-:W0:Y:S08]  /*0050*/  S2UR UR5, SR_CTAID.Y ;  /* 0x00000000000579c3 */ /* 0x000e300000002600 */
[----:B------:R-:W0:Y:S08]  /*0060*/  LDC R2, c[0x0][0x364] ;  /* 0x0000d900ff027b82 */ /* 0x000e300000000800 */
[----:B------:R-:W1:Y:S01]  /*0070*/  S2UR UR4, SR_CTAID.X ;  /* 0x00000000000479c3 */ /* 0x000e620000002500 */
[----:B0-----:R-:W-:-:S05]  /*0080*/  IMAD R2, R2, UR5, R3 ;  /* 0x0000000502027c24 */ /* 0x001fca000f8e0203 */
[----:B--2---:R-:W-:Y:S01]  /*0090*/  ISETP.GE.AND P0, PT, R2, UR7, PT ;  /* 0x0000000702007c0c */ /* 0x004fe2000bf06270 */
[----:B-1----:R-:W-:-:S05]  /*00a0*/  IMAD R5, R5, UR4, R0 ;  /* 0x0000000405057c24 */ /* 0x002fca000f8e0200 */
[----:B------:R-:W-:-:S13]  /*00b0*/  ISETP.GE.OR P0, PT, R5, UR6, P0 ;  /* 0x0000000605007c0c */ /* 0x000fda0008706670 */
[----:B------:R-:W-:Y:S05]  /*00c0*/  @P0 EXIT ;  /* 0x000000000000094d */ /* 0x000fea0003800000 */
[----:B------:R-:W0:Y:S01]  /*00d0*/  LDC.64 R8, c[0x0][0x390] ;  /* 0x0000e400ff087b82 */ /* 0x000e220000000a00 */
[----:B------:R-:W-:Y:S01]  /*00e0*/  I2FP.F32.S32 R7, UR6 ;  /* 0x0000000600077c45 */ /* 0x000fe20008201400 */
[----:B------:R-:W-:Y:S01]  /*00f0*/  BSSY.RECONVERGENT B0, `(.L_x_0) ;  /* 0x0000010000007945 */ /* 0x000fe20003800200 */
[----:B------:R-:W-:Y:S02]  /*0100*/  I2FP.F32.S32 R0, R5 ;  /* 0x0000000500007245 */ /* 0x000fe40000201400 */
[----:B------:R-:W1:Y:S01]  /*0110*/  MUFU.RCP R4, R7 ;  /* 0x0000000700047308 */ /* 0x000e620000001000 */
[----:B0-----:R-:W-:Y:S01]  /*0120*/  FADD R3, R9, -R8 ;  /* 0x8000000809037221 */ /* 0x001fe20000000000 */
[----:B-1----:R-:W-:-:S03]  /*0130*/  FFMA R9, -R7, R4, 1 ;  /* 0x3f80000007097423 */ /* 0x002fc60000000104 */
[----:B------:R-:W-:Y:S01]  /*0140*/  FMUL R0, R0, R3 ;  /* 0x0000000300007220 */ /* 0x000fe20000400000 */
[----:B------:R-:W-:-:S03]  /*0150*/  FFMA R9, R4, R9, R4 ;  /* 0x0000000904097223 */ /* 0x000fc60000000004 */
[----:B------:R-:W0:Y:S01]  /*0160*/  FCHK P0, R0, R7 ;  /* 0x0000000700007302 */ /* 0x000e220000000000 */
[----:B------:R-:W-:-:S04]  /*0170*/  FFMA R4, R0, R9, RZ ;  /* 0x0000000900047223 */ /* 0x000fc800000000ff */
[----:B------:R-:W-:-:S04]  /*0180*/  FFMA R3, -R7, R4, R0 ;  /* 0x0000000407037223 */ /* 0x000fc80000000100 */
[----:B------:R-:W-:Y:S01]  /*0190*/  FFMA R4, R9, R3, R4 ;  /* 0x0000000309047223 */ /* 0x000fe20000000004 */
[----:B0-----:R-:W-:Y:S06]  /*01a0*/  @!P0 BRA `(.L_x_1) ;  /* 0x0000000000108947 */ /* 0x001fec0003800000 */
[----:B------:R-:W-:Y:S01]  /*01b0*/  IMAD.MOV.U32 R3, RZ, RZ, R7 ;  /* 0x000000ffff037224 */ /* 0x000fe200078e0007 */
[----:B------:R-:W-:-:S07]  /*01c0*/  MOV R6, 0x1e0 ;  /* 0x000001e000067802 */ /* 0x000fce0000000f00 */
[----:B------:R-:W-:Y:S05]  /*01d0*/  CALL.REL.NOINC `($__internal_0_$__cuda_sm3x_div_rn_noftz_f32_slowpath) ;  /* 0x0000000400387944 */ /* 0x000fea0003c00000 */
[----:B------:R-:W-:-:S07]  /*01e0*/  IMAD.MOV.U32 R4, RZ, RZ, R0 ;  /* 0x000000ffff047224 */ /* 0x000fce00078e0000 */
.L_x_1:
[----:B------:R-:W-:Y:S05]  /*01f0*/  BSYNC.RECONVERGENT B0 ;  /* 0x0000000000007941 */ /* 0x000fea0003800200 */
.L_x_0:
[----:B------:R-:W0:Y:S01]  /*0200*/  LDCU UR4, c[0x0][0x38c] ;  /* 0x00007180ff0477ac */ /* 0x000e220008000800 */
[----:B------:R-:W1:Y:S01]  /*0210*/  LDC.64 R8, c[0x0][0x398] ;  /* 0x0000e600ff087b82 */ /* 0x000e620000000a00 */
[----:B------:R-:W-:Y:S01]  /*0220*/  I2FP.F32.U32 R0, R2 ;  /* 0x0000000200007245 */ /* 0x000fe20000201000 */
[----:B------:R-:W-:Y:S01]  /*0230*/  BSSY.RECONVERGENT B0, `(.L_x_2) ;  /* 0x0000012000007945 */ /* 0x000fe20003800200 */
[----:B0-----:R-:W-:Y:S01]  /*0240*/  I2FP.F32.U32 R7, UR4 ;  /* 0x0000000400077c45 */ /* 0x001fe20008201000 */
[----:B------:R-:W0:Y:S03]  /*0250*/  LDCU UR4, c[0x0][0x390] ;  /* 0x00007200ff0477ac */ /* 0x000e260008000800 */
[----:B------:R-:W2:Y:S01]  /*0260*/  MUFU.RCP R6, R7 ;  /* 0x0000000700067308 */ /* 0x000ea20000001000 */
[----:B-1----:R-:W-:-:S04]  /*0270*/  FADD R3, R9, -R8 ;  /* 0x8000000809037221 */ /* 0x002fc80000000000 */
[----:B------:R-:W-:-:S04]  /*0280*/  FMUL R0, R0, R3 ;  /* 0x0000000300007220 */ /* 0x000fc80000400000 */
[----:B------:R-:W1:Y:S01]  /*0290*/  FCHK P0, R0, R7 ;  /* 0x0000000700007302 */ /* 0x000e620000000000 */
[----:B0-----:R-:W-:Y:S01]  /*02a0*/  FADD R4, R4, UR4 ;  /* 0x0000000404047e21 */ /* 0x001fe20008000000 */
[----:B--2---:R-:W-:-:S04]  /*02b0*/  FFMA R9, -R7, R6, 1 ;  /* 0x3f80000007097423 */ /* 0x004fc80000000106 */
[----:B------:R-:W-:-:S04]  /*02c0*/  FFMA R9, R6, R9, R6 ;  /* 0x0000000906097223 */ /* 0x000fc80000000006 */
[----:B------:R-:W-:-:S04]  /*02d0*/  FFMA R6, R0, R9, RZ ;  /* 0x0000000900067223 */ /* 0x000fc800000000ff */
[----:B------:R-:W-:-:S04]  /*02e0*/  FFMA R3, -R7, R6, R0 ;  /* 0x0000000607037223 */ /* 0x000fc80000000100 */
[----:B------:R-:W-:Y:S01]  /*02f0*/  FFMA R3, R9, R3, R6 ;  /* 0x0000000309037223 */ /* 0x000fe20000000006 */
[----:B-1----:R-:W-:Y:S06]  /*0300*/  @!P0 BRA `(.L_x_3) ;  /* 0x0000000000108947 */ /* 0x002fec0003800000 */
[----:B------:R-:W-:Y:S01]  /*0310*/  IMAD.MOV.U32 R3, RZ, RZ, R7 ;  /* 0x000000ffff037224 */ /* 0x000fe200078e0007 */
[----:B------:R-:W-:-:S07]  /*0320*/  MOV R6, 0x340 ;  /* 0x0000034000067802 */ /* 0x000fce0000000f00 */
[----:B------:R-:W-:Y:S05]  /*0330*/  CALL.REL.NOINC `($__internal_0_$__cuda_sm3x_div_rn_noftz_f32_slowpath) ;  /* 0x0000000000e07944 */ /* 0x000fea0003c00000 */
[----:B------:R-:W-:-:S07]  /*0340*/  IMAD.MOV.U32 R3, RZ, RZ, R0 ;  /* 0x000000ffff037224 */ /* 0x000fce00078e0000 */
.L_x_3:
[----:B------:R-:W-:Y:S05]  /*0350*/  BSYNC.RECONVERGENT B0 ;  /* 0x0000000000007941 */ /* 0x000fea0003800200 */
.L_x_2:
[----:B------:R-:W0:Y:S01]  /*0360*/  LDC R0, c[0x0][0x3a0] ;  /* 0x0000e800ff007b82 */ /* 0x000e220000000800 */
[----:B------:R-:W1:Y:S01]  /*0370*/  LDCU UR4, c[0x0][0x398] ;  /* 0x00007300ff0477ac */ /* 0x000e620008000800 */
[----:B------:R-:W-:Y:S02]  /*0380*/  IMAD.MOV.U32 R9, RZ, RZ, RZ ;  /* 0x000000ffff097224 */ /* 0x000fe400078e00ff */
[----:B-1----:R-:W-:Y:S01]  /*0390*/  FADD R11, R3, UR4 ;  /* 0x00000004030b7e21 */ /* 0x002fe20008000000 */
[----:B0-----:R-:W-:-:S13]  /*03a0*/  ISETP.GE.AND P0, PT, R0, 0x1, PT ;  /* 0x000000010000780c */ /* 0x001fda0003f06270 */
[----:B------:R-:W-:Y:S05]  /*03b0*/  @!P0 BRA `(.L_x_4) ;  /* 0x0000000000448947 */ /* 0x000fea0003800000 */
[----:B------:R-:W-:Y:S01]  /*03c0*/  BSSY.RECONVERGENT B0, `(.L_x_5) ;  /* 0x000000f000007945 */ /* 0x000fe20003800200 */
[----:B------:R-:W-:Y:S01]  /*03d0*/  CS2R R8, SRZ ;  /* 0x0000000000087805 */ /* 0x000fe2000001ff00 */
[----:B------:R-:W-:Y:S01]  /*03e0*/  IMAD.MOV.U32 R3, RZ, RZ, RZ ;  /* 0x000000ffff037224 */ /* 0x000fe200078e00ff */
[----:B------:R-:W-:-:S07]  /*03f0*/  CS2R R6, SRZ ;  /* 0x0000000000067805 */ /* 0x000fce000001ff00 */
.L_x_6:
[----:B------:R-:W-:Y:S01]  /*0400*/  FADD R3, R6, -R3 ;  /* 0x8000000306037221 */ /* 0x000fe20000000000 */
[----:B------:R-:W-:Y:S01]  /*0410*/  FADD R6, R8, R8 ;  /* 0x0000000808067221 */ /* 0x000fe20000000000 */
[----:B------:R-:W-:Y:S02]  /*0420*/  VIADD R9, R9, 0x1 ;  /* 0x0000000109097836 */ /* 0x000fe40000000000 */
[----:B------:R-:W-:Y:S01]  /*0430*/  FADD R8, R4, R3 ;  /* 0x0000000304087221 */ /* 0x000fe20000000000 */
[----:B------:R-:W-:Y:S02]  /*0440*/  FFMA R7, R6, R7, R11 ;  /* 0x0000000706077223 */ /* 0x000fe4000000000b */
[----:B------:R-:W-:Y:S01]  /*0450*/  ISETP.GE.AND P0, PT, R9, R0, PT ;  /* 0x000000000900720c */ /* 0x000fe20003f06270 */
[----:B------:R-:W-:Y:S01]  /*0460*/  FMUL R6, R8, R8 ;  /* 0x0000000808067220 */ /* 0x000fe20000400000 */
[----:B------:R-:W-:-:S04]  /*0470*/  FMUL R3, R7, R7 ;  /* 0x0000000707037220 */ /* 0x000fc80000400000 */
[----:B------:R-:W-:-:S05]  /*0480*/  FADD R10, R6, R3 ;  /* 0x00000003060a7221 */ /* 0x000fca0000000000 */
[----:B------:R-:W-:-:S13]  /*0490*/  FSETP.LE.AND P1, PT, R10, 4, PT ;  /* 0x408000000a00780b */ /* 0x000fda0003f23000 */
[----:B------:R-:W-:Y:S05]  /*04a0*/  @!P0 BRA P1, `(.L_x_6) ;  /* 0xfffffffc00d48947 */ /* 0x000fea000083ffff */
[----:B------:R-:W-:Y:S05]  /*04b0*/  BSYNC.RECONVERGENT B0 ;  /* 0x0000000000007941 */ /* 0x000fea0003800200 */
.L_x_5:
[----:B------:R-:W-:-:S07]  /*04c0*/  IMAD R9, R9, 0xff, RZ ;  /* 0x000000ff09097824 */ /* 0x000fce00078e02ff */
.L_x_4:
[-C--:B------:R-:W-:Y:S01]  /*04d0*/  IABS R4, R0.reuse ;  /* 0x0000000000047213 */ /* 0x080fe20000000000 */
[----:B------:R-:W0:Y:S01]  /*04e0*/  LDCU UR8, c[0x0][0x388] ;  /* 0x00007100ff0877ac */ /* 0x000e220008000800 */
[----:B------:R-:W-:Y:S02]  /*04f0*/  IABS R8, R9 ;  /* 0x0000000900087213 */ /* 0x000fe40000000000 */
[----:B------:R-:W1:Y:S01]  /*0500*/  I2F.RP R3, R4 ;  /* 0x0000000400037306 */ /* 0x000e620000209400 */
[----:B------:R-:W2:Y:S01]  /*0510*/  LDCU.64 UR6, c[0x0][0x380] ;  /* 0x00007000ff0677ac */ /* 0x000ea20008000a00 */
[----:B------:R-:W-:Y:S01]  /*0520*/  LOP3.LUT R9, R9, R0, RZ, 0x3c, !PT ;  /* 0x0000000009097212 */ /* 0x000fe200078e3cff */
[----:B------:R-:W3:Y:S03]  /*0530*/  LDCU.64 UR4, c[0x0][0x358] ;  /* 0x00006b00ff0477ac */ /* 0x000ee60008000a00 */
[----:B------:R-:W-:-:S02]  /*0540*/  ISETP.GE.AND P1, PT, R9, RZ, PT ;  /* 0x000000ff0900720c */ /* 0x000fc40003f26270 */
[----:B-1----:R-:W1:Y:S01]  /*0550*/  MUFU.RCP R3, R3 ;  /* 0x0000000300037308 */ /* 0x002e620000001000 */
[----:B0-----:R-:W-:Y:S01]  /*0560*/  IMAD R5, R2, UR8, R5 ;  /* 0x0000000802057c24 */ /* 0x001fe2000f8e0205 */
[----:B-1----:R-:W-:-:S06]  /*0570*/  IADD3 R6, PT, PT, R3, 0xffffffe, RZ ;  /* 0x0ffffffe03067810 */ /* 0x002fcc0007ffe0ff */
[----:B------:R0:W1:Y:S02]  /*0580*/  F2I.FTZ.U32.TRUNC.NTZ R7, R6 ;  /* 0x0000000600077305 */ /* 0x000064000021f000 */
[----:B0-----:R-:W-:Y:S02]  /*0590*/  IMAD.MOV.U32 R6, RZ, RZ, RZ ;  /* 0x000000ffff067224 */ /* 0x001fe400078e00ff */
[----:B-1----:R-:W-:-:S04]  /*05a0*/  IMAD.MOV R11, RZ, RZ, -R7 ;  /* 0x000000ffff0b7224 */ /* 0x002fc800078e0a07 */
[----:B------:R-:W-:-:S04]  /*05b0*/  IMAD R11, R11, R4, RZ ;  /* 0x000000040b0b7224 */ /* 0x000fc800078e02ff */
[----:B------:R-:W-:-:S06]  /*05c0*/  IMAD.HI.U32 R7, R7, R11, R6 ;  /* 0x0000000b07077227 */ /* 0x000fcc00078e0006 */
[----:B------:R-:W-:-:S04]  /*05d0*/  IMAD.HI.U32 R7, R7, R8, RZ ;  /* 0x0000000807077227 */ /* 0x000fc800078e00ff */
[----:B------:R-:W-:-:S04]  /*05e0*/  IMAD.MOV R3, RZ, RZ, -R7 ;  /* 0x000000ffff037224 */ /* 0x000fc800078e0a07 */
[----:B------:R-:W-:-:S05]  /*05f0*/  IMAD R3, R4, R3, R8 ;  /* 0x0000000304037224 */ /* 0x000fca00078e0208 */
[----:B------:R-:W-:-:S13]  /*0600*/  ISETP.GT.U32.AND P2, PT, R4, R3, PT ;  /* 0x000000030400720c */ /* 0x000fda0003f44070 */
[----:B------:R-:W-:Y:S02]  /*0610*/  @!P2 IMAD.IADD R3, R3, 0x1, -R4 ;  /* 0x000000010303a824 */ /* 0x000fe400078e0a04 */
[----:B------:R-:W-:Y:S01]  /*0620*/  @!P2 VIADD R7, R7, 0x1 ;  /* 0x000000010707a836 */ /* 0x000fe20000000000 */
[----:B------:R-:W-:Y:S02]  /*0630*/  ISETP.NE.AND P2, PT, R0, RZ, PT ;  /* 0x000000ff0000720c */ /* 0x000fe40003f45270 */
[----:B------:R-:W-:-:S13]  /*0640*/  ISETP.GE.U32.AND P0, PT, R3, R4, PT ;  /* 0x000000040300720c */ /* 0x000fda0003f06070 */
[----:B------:R-:W-:Y:S01]  /*0650*/  @P0 VIADD R7, R7, 0x1 ;  /* 0x0000000107070836 */ /* 0x000fe20000000000 */
[----:B--2---:R-:W-:-:S04]  /*0660*/  IADD3 R2, P0, PT, R5, UR6, RZ ;  /* 0x0000000605027c10 */ /* 0x004fc8000ff1e0ff */
[----:B------:R-:W-:Y:S02]  /*0670*/  @!P1 IADD3 R7, PT, PT, -R7, RZ, RZ ;  /* 0x000000ff07079210 */ /* 0x000fe40007ffe1ff */
[----:B------:R-:W-:Y:S02]  /*0680*/  LEA.HI.X.SX32 R3, R5, UR7, 0x1, P0 ;  /* 0x0000000705037c11 */ /* 0x000fe400080f0eff */
[----:B------:R-:W-:-:S05]  /*0690*/  @!P2 LOP3.LUT R7, RZ, R0, RZ, 0x33, !PT ;  /* 0x00000000ff07a212 */ /* 0x000fca00078e33ff */
[----:B---3--:R-:W-:Y:S01]  /*06a0*/  STG.E.U8 desc[UR4][R2.64], R7 ;  /* 0x0000000702007986 */ /* 0x008fe2000c101104 */
[----:B------:R-:W-:Y:S05]  /*06b0*/  EXIT ;  /* 0x000000000000794d */ /* 0x000fea0003800000 */
        .weak           $__internal_0_$__cuda_sm3x_div_rn_noftz_f32_slowpath
        .type           $__internal_0_$__cuda_sm3x_div_rn_noftz_f32_slowpath,@function
        .size           $__internal_0_$__cuda_sm3x_div_rn_noftz_f32_slowpath,(.L_x_19 - $__internal_0_$__cuda_sm3x_div_rn_noftz_f32_slowpath)
$__internal_0_$__cuda_sm3x_div_rn_noftz_f32_slowpath:
[----:B------:R-:W-:Y:S01]  /*06c0*/  SHF.R.U32.HI R8, RZ, 0x17, R3 ;  /* 0x00000017ff087819 */ /* 0x000fe20000011603 */
[----:B------:R-:W-:Y:S01]  /*06d0*/  BSSY.RECONVERGENT B1, `(.L_x_7) ;  /* 0x0000062000017945 */ /* 0x000fe20003800200 */
[----:B------:R-:W-:Y:S02]  /*06e0*/  SHF.R.U32.HI R7, RZ, 0x17, R0 ;  /* 0x00000017ff077819 */ /* 0x000fe40000011600 */
[----:B------:R-:W-:Y:S02]  /*06f0*/  LOP3.LUT R12, R8, 0xff, RZ, 0xc0, !PT ;  /* 0x000000ff080c7812 */ /* 0x000fe400078ec0ff */
[----:B------:R-:W-:-:S03]  /*0700*/  LOP3.LUT R10, R7, 0xff, RZ, 0xc0, !PT ;  /* 0x000000ff070a7812 */ /* 0x000fc600078ec0ff */
[----:B------:R-:W-:Y:S02]  /*0710*/  VIADD R9, R12, 0xffffffff ;  /* 0xffffffff0c097836 */ /* 0x000fe40000000000 */
[----:B------:R-:W-:-:S03]  /*0720*/  VIADD R8, R10, 0xffffffff ;  /* 0xffffffff0a087836 */ /* 0x000fc60000000000 */
[----:B------:R-:W-:-:S04]  /*0730*/  ISETP.GT.U32.AND P0, PT, R9, 0xfd, PT ;  /* 0x000000fd0900780c */ /* 0x000fc80003f04070 */
[----:B------:R-:W-:-:S13]  /*0740*/  ISETP.GT.U32.OR P0, PT, R8, 0xfd, P0 ;  /* 0x000000fd0800780c */ /* 0x000fda0000704470 */
[----:B------:R-:W-:Y:S01]  /*0750*/  @!P0 IMAD.MOV.U32 R7, RZ, RZ, RZ ;  /* 0x000000ffff078224 */ /* 0x000fe200078e00ff */
[----:B------:R-:W-:Y:S06]  /*0760*/  @!P0 BRA `(.L_x_8) ;  /* 0x00000000005c8947 */ /* 0x000fec0003800000 */
[----:B------:R-:W-:Y:S02]  /*0770*/  FSETP.GTU.FTZ.AND P0, PT, |R0|, +INF , PT ;  /* 0x7f8000000000780b */ /* 0x000fe40003f1c200 */
[----:B------:R-:W-:-:S04]  /*0780*/  FSETP.GTU.FTZ.AND P1, PT, |R3|, +INF , PT ;  /* 0x7f8000000300780b */ /* 0x000fc80003f3c200 */
[----:B------:R-:W-:-:S13]  /*0790*/  PLOP3.LUT P0, PT, P0, P1, PT, 0xf8, 0x8f ;  /* 0x00000000008f781c */ /* 0x000fda0000703f70 */
[----:B------:R-:W-:Y:S05]  /*07a0*/  @P0 BRA `(.L_x_9) ;  /* 0x00000004004c0947 */ /* 0x000fea0003800000 */
[----:B------:R-:W-:-:S13]  /*07b0*/  LOP3.LUT P0, RZ, R3, 0x7fffffff, R0, 0xc8, !PT ;  /* 0x7fffffff03ff7812 */ /* 0x000fda000780c800 */
[----:B------:R-:W-:Y:S05]  /*07c0*/  @!P0 BRA `(.L_x_10) ;  /* 0x00000004003c8947 */ /* 0x000fea0003800000 */
[C---:B------:R-:W-:Y:S02]  /*07d0*/  FSETP.NEU.FTZ.AND P2, PT, |R0|.reuse, +INF , PT ;  /* 0x7f8000000000780b */ /* 0x040fe40003f5d200 */
[----:B------:R-:W-:Y:S02]  /*07e0*/  FSETP.NEU.FTZ.AND P1, PT, |R3|, +INF , PT ;  /* 0x7f8000000300780b */ /* 0x000fe40003f3d200 */
[----:B------:R-:W-:-:S11]  /*07f0*/  FSETP.NEU.FTZ.AND P0, PT, |R0|, +INF , PT ;  /* 0x7f8000000000780b */ /* 0x000fd60003f1d200 */
[----:B------:R-:W-:Y:S05]  /*0800*/  @!P1 BRA !P2, `(.L_x_10) ;  /* 0x00000004002c9947 */ /* 0x000fea0005000000 */
[----:B------:R-:W-:-:S04]  /*0810*/  LOP3.LUT P2, RZ, R0, 0x7fffffff, RZ, 0xc0, !PT ;  /* 0x7fffffff00ff7812 */ /* 0x000fc8000784c0ff */
[----:B------:R-:W-:-:S13]  /*0820*/  PLOP3.LUT P1, PT, P1, P2, PT, 0x2f, 0xf2 ;  /* 0x0000000000f2781c */ /* 0x000fda0000f24577 */
[----:B------:R-:W-:Y:S05]  /*0830*/  @P1 BRA `(.L_x_11) ;  /* 0x0000000400181947 */ /* 0x000fea0003800000 */
[----:B------:R-:W-:-:S04]  /*0840*/  LOP3.LUT P1, RZ, R3, 0x7fffffff, RZ, 0xc0, !PT ;  /* 0x7fffffff03ff7812 */ /* 0x000fc8000782c0ff */
[----:B------:R-:W-:-:S13]  /*0850*/  PLOP3.LUT P0, PT, P0, P1, PT, 0x2f, 0xf2 ;  /* 0x0000000000f2781c */ /* 0x000fda0000702577 */
[----:B------:R-:W-:Y:S05]  /*0860*/  @P0 BRA `(.L_x_12) ;  /* 0x0000000400000947 */ /* 0x000fea0003800000 */
[----:B------:R-:W-:Y:S02]  /*0870*/  ISETP.GE.AND P0, PT, R8, RZ, PT ;  /* 0x000000ff0800720c */ /* 0x000fe40003f06270 */
[----:B------:R-:W-:-:S11]  /*0880*/  ISETP.GE.AND P1, PT, R9, RZ, PT ;  /* 0x000000ff0900720c */ /* 0x000fd60003f26270 */
[----:B------:R-:W-:Y:S02]  /*0890*/  @P0 IMAD.MOV.U32 R7, RZ, RZ, RZ ;  /* 0x000000ffff070224 */ /* 0x000fe400078e00ff */
[----:B------:R-:W-:Y:S01]  /*08a0*/  @!P0 FFMA R0, R0, 1.84467440737095516160e+19, RZ ;  /* 0x5f80000000008823 */ /* 0x000fe200000000ff */
[----:B------:R-:W-:Y:S02]  /*08b0*/  @!P0 IMAD.MOV.U32 R7, RZ, RZ, -0x40 ;  /* 0xffffffc0ff078424 */ /* 0x000fe400078e00ff */
[----:B------:R-:W-:-:S03]  /*08c0*/  @!P1 FFMA R3, R3, 1.84467440737095516160e+19, RZ ;  /* 0x5f80000003039823 */ /* 0x000fc600000000ff */
[----:B------:R-:W-:-:S07]  /*08d0*/  @!P1 IADD3 R7, PT, PT, R7, 0x40, RZ ;  /* 0x0000004007079810 */ /* 0x000fce0007ffe0ff */
.L_x_8:
[----:B------:R-:W-:Y:S01]  /*08e0*/  LEA R8, R12, 0xc0800000, 0x17 ;  /* 0xc08000000c087811 */ /* 0x000fe200078eb8ff */
[----:B------:R-:W-:Y:S04]  /*08f0*/  BSSY.RECONVERGENT B2, `(.L_x_13) ;  /* 0x0000036000027945 */ /* 0x000fe80003800200 */
[----:B------:R-:W-:Y:S02]  /*0900*/  IMAD.IADD R8, R3, 0x1, -R8 ;  /* 0x0000000103087824 */ /* 0x000fe400078e0a08 */
[----:B------:R-:W-:Y:S02]  /*0910*/  VIADD R3, R10, 0xffffff81 ;  /* 0xffffff810a037836 */ /* 0x000fe40000000000 */
[----:B------:R0:W1:Y:S01]  /*0920*/  MUFU.RCP R9, R8 ;  /* 0x0000000800097308 */ /* 0x0000620000001000 */
[----:B------:R-:W-:Y:S01]  /*0930*/  FADD.FTZ R11, -R8, -RZ ;  /* 0x800000ff080b7221 */ /* 0x000fe20000010100 */
[C---:B------:R-:W-:Y:S01]  /*0940*/  IMAD R0, R3.reuse, -0x800000, R0 ;  /* 0xff80000003007824 */ /* 0x040fe200078e0200 */
[----:B0-----:R-:W-:-:S05]  /*0950*/  IADD3 R8, PT, PT, R3, 0x7f, -R12 ;  /* 0x0000007f03087810 */ /* 0x001fca0007ffe80c */
[----:B------:R-:W-:Y:S02]  /*0960*/  IMAD.IADD R8, R8, 0x1, R7 ;  /* 0x0000000108087824 */ /* 0x000fe400078e0207 */
[----:B-1----:R-:W-:-:S04]  /*0970*/  FFMA R10, R9, R11, 1 ;  /* 0x3f800000090a7423 */ /* 0x002fc8000000000b */
[----:B------:R-:W-:-:S04]  /*0980*/  FFMA R14, R9, R10, R9 ;  /* 0x0000000a090e7223 */ /* 0x000fc80000000009 */
[----:B------:R-:W-:-:S04]  /*0990*/  FFMA R9, R0, R14, RZ ;  /* 0x0000000e00097223 */ /* 0x000fc800000000ff */
[----:B------:R-:W-:-:S04]  /*09a0*/  FFMA R10, R11, R9, R0 ;  /* 0x000000090b0a7223 */ /* 0x000fc80000000000 */
[----:B------:R-:W-:-:S04]  /*09b0*/  FFMA R9, R14, R10, R9 ;  /* 0x0000000a0e097223 */ /* 0x000fc80000000009 */
[----:B------:R-:W-:-:S04]  /*09c0*/  FFMA R10, R11, R9, R0 ;  /* 0x000000090b0a7223 */ /* 0x000fc80000000000 */
[----:B------:R-:W-:-:S05]  /*09d0*/  FFMA R0, R14, R10, R9 ;  /* 0x0000000a0e007223 */ /* 0x000fca0000000009 */
[----:B------:R-:W-:-:S04]  /*09e0*/  SHF.R.U32.HI R3, RZ, 0x17, R0 ;  /* 0x00000017ff037819 */ /* 0x000fc80000011600 */
[----:B------:R-:W-:-:S05]  /*09f0*/  LOP3.LUT R3, R3, 0xff, RZ, 0xc0, !PT ;  /* 0x000000ff03037812 */ /* 0x000fca00078ec0ff */
[----:B------:R-:W-:-:S04]  /*0a00*/  IMAD.IADD R11, R3, 0x1, R8 ;  /* 0x00000001030b7824 */ /* 0x000fc800078e0208 */
[----:B------:R-:W-:-:S05]  /*0a10*/  VIADD R3, R11, 0xffffffff ;  /* 0xffffffff0b037836 */ /* 0x000fca0000000000 */
[----:B------:R-:W-:-:S13]  /*0a20*/  ISETP.GE.U32.AND P0, PT, R3, 0xfe, PT ;  /* 0x000000fe0300780c */ /* 0x000fda0003f06070 */
[----:B------:R-:W-:Y:S05]  /*0a30*/  @!P0 BRA `(.L_x_14) ;  /* 0x0000000000808947 */ /* 0x000fea0003800000 */
[----:B------:R-:W-:-:S13]  /*0a40*/  ISETP.GT.AND P0, PT, R11, 0xfe, PT ;  /* 0x000000fe0b00780c */ /* 0x000fda0003f04270 */
[----:B------:R-:W-:Y:S05]  /*0a50*/  @P0 BRA `(.L_x_15) ;  /* 0x00000000006c0947 */ /* 0x000fea0003800000 */
[----:B------:R-:W-:-:S13]  /*0a60*/  ISETP.GE.AND P0, PT, R11, 0x1, PT ;  /* 0x000000010b00780c */ /* 0x000fda0003f06270 */
[----:B------:R-:W-:Y:S05]  /*0a70*/  @P0 BRA `(.L_x_16) ;  /* 0x0000000000740947 */ /* 0x000fea0003800000 */
[----:B------:R-:W-:Y:S02]  /*0a80*/  ISETP.GE.AND P0, PT, R11, -0x18, PT ;  /* 0xffffffe80b00780c */ /* 0x000fe40003f06270 */
[----:B------:R-:W-:-:S11]  /*0a90*/  LOP3.LUT R0, R0, 0x80000000, RZ, 0xc0, !PT ;  /* 0x8000000000007812 */ /* 0x000fd600078ec0ff */
[----:B------:R-:W-:Y:S05]  /*0aa0*/  @!P0 BRA `(.L_x_16) ;  /* 0x0000000000688947 */ /* 0x000fea0003800000 */
[CCC-:B------:R-:W-:Y:S01]  /*0ab0*/  FFMA.RZ R3, R14.reuse, R10.reuse, R9.reuse ;  /* 0x0000000a0e037223 */ /* 0x1c0fe2000000c009 */
[CCC-:B------:R-:W-:Y:S01]  /*0ac0*/  FFMA.RM R8, R14.reuse, R10.reuse, R9.reuse ;  /* 0x0000000a0e087223 */ /* 0x1c0fe20000004009 */
[C---:B------:R-:W-:Y:S02]  /*0ad0*/  ISETP.NE.AND P2, PT, R11.reuse, RZ, PT ;  /* 0x000000ff0b00720c */ /* 0x040fe40003f45270 */
[----:B------:R-:W-:Y:S02]  /*0ae0*/  ISETP.NE.AND P1, PT, R11, RZ, PT ;  /* 0x000000ff0b00720c */ /* 0x000fe40003f25270 */
[----:B------:R-:W-:Y:S01]  /*0af0*/  LOP3.LUT R7, R3, 0x7fffff, RZ, 0xc0, !PT ;  /* 0x007fffff03077812 */ /* 0x000fe200078ec0ff */
[----:B------:R-:W-:Y:S01]  /*0b00*/  FFMA.RP R3, R14, R10, R9 ;  /* 0x0000000a0e037223 */ /* 0x000fe20000008009 */
[----:B------:R-:W-:Y:S01]  /*0b10*/  IADD3 R10, PT, PT, R11, 0x20, RZ ;  /* 0x000000200b0a7810 */ /* 0x000fe20007ffe0ff */
[----:B------:R-:W-:Y:S01]  /*0b20*/  IMAD.MOV R9, RZ, RZ, -R11 ;  /* 0x000000ffff097224 */ /* 0x000fe200078e0a0b */
[----:B------:R-:W-:-:S02]  /*0b30*/  LOP3.LUT R7, R7, 0x800000, RZ, 0xfc, !PT ;  /* 0x0080000007077812 */ /* 0x000fc400078efcff */
[----:B------:R-:W-:Y:S02]  /*0b40*/  FSETP.NEU.FTZ.AND P0, PT, R3, R8, PT ;  /* 0x000000080300720b */ /* 0x000fe40003f1d000 */
[----:B------:R-:W-:Y:S02]  /*0b50*/  SHF.L.U32 R10, R7, R10, RZ ;  /* 0x0000000a070a7219 */ /* 0x000fe400000006ff */
[----:B------:R-:W-:Y:S02]  /*0b60*/  SEL R8, R9, RZ, P2 ;  /* 0x000000ff09087207 */ /* 0x000fe40001000000 */
[----:B------:R-:W-:Y:S02]  /*0b70*/  ISETP.NE.AND P1, PT, R10, RZ, P1 ;  /* 0x000000ff0a00720c */ /* 0x000fe40000f25270 */
[----:B------:R-:W-:Y:S02]  /*0b80*/  SHF.R.U32.HI R8, RZ, R8, R7 ;  /* 0x00000008ff087219 */ /* 0x000fe40000011607 */
[----:B------:R-:W-:-:S02]  /*0b90*/  PLOP3.LUT P0, PT, P0, P1, PT, 0xf8, 0x8f ;  /* 0x00000000008f781c */ /* 0x000fc40000703f70 */
[----:B------:R-:W-:Y:S02]  /*0ba0*/  SHF.R.U32.HI R10, RZ, 0x1, R8 ;  /* 0x00000001ff0a7819 */ /* 0x000fe40000011608 */
[----:B------:R-:W-:-:S04]  /*0bb0*/  SEL R3, RZ, 0x1, !P0 ;  /* 0x00000001ff037807 */ /* 0x000fc80004000000 */
[----:B------:R-:W-:-:S04]  /*0bc0*/  LOP3.LUT R3, R3, 0x1, R10, 0xf8, !PT ;  /* 0x0000000103037812 */ /* 0x000fc800078ef80a */
[----:B------:R-:W-:-:S05]  /*0bd0*/  LOP3.LUT R3, R3, R8, RZ, 0xc0, !PT ;  /* 0x0000000803037212 */ /* 0x000fca00078ec0ff */
[----:B------:R-:W-:-:S05]  /*0be0*/  IMAD.IADD R3, R10, 0x1, R3 ;  /* 0x000000010a037824 */ /* 0x000fca00078e0203 */
[----:B------:R-:W-:Y:S01]  /*0bf0*/  LOP3.LUT R0, R3, R0, RZ, 0xfc, !PT ;  /* 0x0000000003007212 */ /* 0x000fe200078efcff */
[----:B------:R-:W-:Y:S06]  /*0c00*/  BRA `(.L_x_16) ;  /* 0x0000000000107947 */ /* 0x000fec0003800000 */
.L_x_15:
[----:B------:R-:W-:-:S04]  /*0c10*/  LOP3.LUT R0, R0, 0x80000000, RZ, 0xc0, !PT ;  /* 0x8000000000007812 */ /* 0x000fc800078ec0ff */
[----:B------:R-:W-:Y:S01]  /*0c20*/  LOP3.LUT R0, R0, 0x7f800000, RZ, 0xfc, !PT ;  /* 0x7f80000000007812 */ /* 0x000fe200078efcff */
[----:B------:R-:W-:Y:S06]  /*0c30*/  BRA `(.L_x_16) ;  /* 0x0000000000047947 */ /* 0x000fec0003800000 */
.L_x_14:
[----:B------:R-:W-:-:S07]  /*0c40*/  IMAD R0, R8, 0x800000, R0 ;  /* 0x0080000008007824 */ /* 0x000fce00078e0200 */
.L_x_16:
[----:B------:R-:W-:Y:S05]  /*0c50*/  BSYNC.RECONVERGENT B2 ;  /* 0x0000000000027941 */ /* 0x000fea0003800200 */
.L_x_13:
[----:B------:R-:W-:Y:S05]  /*0c60*/  BRA `(.L_x_17) ;  /* 0x0000000000207947 */ /* 0x000fea0003800000 */
.L_x_12:
[----:B------:R-:W-:-:S04]  /*0c70*/  LOP3.LUT R0, R3, 0x80000000, R0, 0x48, !PT ;  /* 0x8000000003007812 */ /* 0x000fc800078e4800 */
[----:B------:R-:W-:Y:S01]  /*0c80*/  LOP3.LUT R0, R0, 0x7f800000, RZ, 0xfc, !PT ;  /* 0x7f80000000007812 */ /* 0x000fe200078efcff */
[----:B------:R-:W-:Y:S06]  /*0c90*/  BRA `(.L_x_17) ;  /* 0x0000000000147947 */ /* 0x000fec0003800000 */
.L_x_11:
[----:B------:R-:W-:Y:S01]  /*0ca0*/  LOP3.LUT R0, R3, 0x80000000, R0, 0x48, !PT ;  /* 0x8000000003007812 */ /* 0x000fe200078e4800 */
[----:B------:R-:W-:Y:S06]  /*0cb0*/  BRA `(.L_x_17) ;  /* 0x00000000000c7947 */ /* 0x000fec0003800000 */
.L_x_10:
[----:B------:R-:W0:Y:S01]  /*0cc0*/  MUFU.RSQ R0, -QNAN ;  /* 0xffc0000000007908 */ /* 0x000e220000001400 */
[----:B------:R-:W-:Y:S05]  /*0cd0*/  BRA `(.L_x_17) ;  /* 0x0000000000047947 */ /* 0x000fea0003800000 */
.L_x_9:
[----:B------:R-:W-:-:S07]  /*0ce0*/  FADD.FTZ R0, R0, R3 ;  /* 0x0000000300007221 */ /* 0x000fce0000010000 */
.L_x_17:
[----:B------:R-:W-:Y:S05]  /*0cf0*/  BSYNC.RECONVERGENT B1 ;  /* 0x0000000000017941 */ /* 0x000fea0003800200 */
.L_x_7:
[----:B------:R-:W-:-:S04]  /*0d00*/  IMAD.MOV.U32 R7, RZ, RZ, 0x0 ;  /* 0x00000000ff077424 */ /* 0x000fc800078e00ff */
[----:B0-----:R-:W-:Y:S05]  /*0d10*/  RET.REL.NODEC R6 `(_Z17mandelbrot_kernelPhiiffffi) ;  /* 0xfffffff006b87950 */ /* 0x001fea0003c3ffff */
.L_x_18:
[----:B------:R-:W-:-:S00]  /*0d20*/  BRA `(.L_x_18) ;  /* 0xfffffffc00fc7947 */ /* 0x000fc0000383ffff */
[----:B------:R-:W-:-:S00]  /*0d30*/  NOP ;  /* 0x0000000000007918 */ /* 0x000fc00000000000 */
        /* <DEDUP_REMOVED lines=12> */
.L_x_19:


//--------------------- .nv.shared.reserved.0     --------------------------
	.section	.nv.shared.reserved.0,"aw",@nobits
	.weak		__nv_reservedSMEM_offset_0_alias
	.size		__nv_reservedSMEM_offset_0_alias, 0, 64
	.other		__nv_reservedSMEM_offset_0_alias,@"STO_CUDA_RESERVED_SHARED STV_DEFAULT"
__nv_reservedSMEM_offset_0_alias:
	.zero		0
	.zero		64


//--------------------- .nv.constant0._Z17mandelbrot_kernelPhiiffffi --------------------------
	.section	.nv.constant0._Z17mandelbrot_kernelPhiiffffi,"a",@progbits
	.sectionflags	@""
	.align	4
.nv.constant0._Z17mandelbrot_kernelPhiiffffi:
	.zero		932


//--------------------- SYMBOLS --------------------------

	.type		.nv.reservedSmem.offset0,@object
	.size		.nv.reservedSmem.offset0,0x4
